	.headerflags	@"EF_CUDA_TEXMODE_UNIFIED EF_CUDA_64BIT_ADDRESS EF_CUDA_ACCELERATORS EF_CUDA_SM90 EF_CUDA_VIRTUAL_SM(EF_CUDA_SM90)"
	.elftype	@"ET_EXEC"


//--------------------- .nv.info                  --------------------------
	.section	.nv.info,"",@"SHT_CUDA_INFO"
	.align	4


	//----- nvinfo : EIATTR_REGCOUNT
	.align		4
        /*0000*/ 	.byte	0x04, 0x2f
        /*0002*/ 	.short	(.L_3 - .L_2)
	.align		4
.L_2:
        /*0004*/ 	.word	index@(triton_poi_fused__native_batch_norm_legit_no_training_leaky_relu_leaky_relu_backward_0)
        /*0008*/ 	.word	0x00000010


	//----- nvinfo : EIATTR_MIN_STACK_SIZE
	.align		4
.L_3:
        /*000c*/ 	.byte	0x04, 0x12
        /*000e*/ 	.short	(.L_5 - .L_4)
	.align		4
.L_4:
        /*0010*/ 	.word	index@(triton_poi_fused__native_batch_norm_legit_no_training_leaky_relu_leaky_relu_backward_0)
        /*0014*/ 	.word	0x00000000


	//----- nvinfo : EIATTR_FRAME_SIZE
	.align		4
.L_5:
        /*0018*/ 	.byte	0x04, 0x11
        /*001a*/ 	.short	(.L_7 - .L_6)
	.align		4
.L_6:
        /*001c*/ 	.word	index@(triton_poi_fused__native_batch_norm_legit_no_training_leaky_relu_leaky_relu_backward_0)
        /*0020*/ 	.word	0x00000000


	//----- nvinfo : EIATTR_MIN_STACK_SIZE
	.align		4
.L_7:
        /*0024*/ 	.byte	0x04, 0x12
        /*0026*/ 	.short	(.L_9 - .L_8)
	.align		4
.L_8:
        /*0028*/ 	.word	index@(triton_poi_fused__native_batch_norm_legit_no_training_leaky_relu_leaky_relu_backward_0)
        /*002c*/ 	.word	0x00000000
.L_9:


//--------------------- .nv.info.triton_poi_fused__native_batch_norm_legit_no_training_leaky_relu_leaky_relu_backward_0 --------------------------
	.section	.nv.info.triton_poi_fused__native_batch_norm_legit_no_training_leaky_relu_leaky_relu_backward_0,"",@"SHT_CUDA_INFO"
	.sectionflags	@""
	.align	4


	//----- nvinfo : EIATTR_CUDA_API_VERSION
	.align		4
        /*0000*/ 	.byte	0x04, 0x37
        /*0002*/ 	.short	(.L_11 - .L_10)
.L_10:
        /*0004*/ 	.word	0x0000007c


	//----- nvinfo : EIATTR_KPARAM_INFO
	.align		4
.L_11:
        /*0008*/ 	.byte	0x04, 0x17
        /*000a*/ 	.short	(.L_13 - .L_12)
.L_12:
        /*000c*/ 	.word	0x00000000
        /*0010*/ 	.short	0x0007
        /*0012*/ 	.short	0x0038
        /*0014*/ 	.byte	0x00, 0xf0, 0x11, 0x00


	//----- nvinfo : EIATTR_KPARAM_INFO
	.align		4
.L_13:
        /*0018*/ 	.byte	0x04, 0x17
        /*001a*/ 	.short	(.L_15 - .L_14)
.L_14:
        /*001c*/ 	.word	0x00000000
        /*0020*/ 	.short	0x0006
        /*0022*/ 	.short	0x0030
        /*0024*/ 	.byte	0x00, 0xf4, 0x21, 0x00


	//----- nvinfo : EIATTR_KPARAM_INFO
	.align		4
.L_15:
        /*0028*/ 	.byte	0x04, 0x17
        /*002a*/ 	.short	(.L_17 - .L_16)
.L_16:
        /*002c*/ 	.word	0x00000000
        /*0030*/ 	.short	0x0005
        /*0032*/ 	.short	0x0028
        /*0034*/ 	.byte	0x00, 0xf4, 0x21, 0x00


	//----- nvinfo : EIATTR_KPARAM_INFO
	.align		4
.L_17:
        /*0038*/ 	.byte	0x04, 0x17
        /*003a*/ 	.short	(.L_19 - .L_18)
.L_18:
        /*003c*/ 	.word	0x00000000
        /*0040*/ 	.short	0x0004
        /*0042*/ 	.short	0x0020
        /*0044*/ 	.byte	0x00, 0xf4, 0x21, 0x00


	//----- nvinfo : EIATTR_KPARAM_INFO
	.align		4
.L_19:
        /*0048*/ 	.byte	0x04, 0x17
        /*004a*/ 	.short	(.L_21 - .L_20)
.L_20:
        /*004c*/ 	.word	0x00000000
        /*0050*/ 	.short	0x0003
        /*0052*/ 	.short	0x0018
        /*0054*/ 	.byte	0x00, 0xf4, 0x21, 0x00


	//----- nvinfo : EIATTR_KPARAM_INFO
	.align		4
.L_21:
        /*0058*/ 	.byte	0x04, 0x17
        /*005a*/ 	.short	(.L_23 - .L_22)
.L_22:
        /*005c*/ 	.word	0x00000000
        /*0060*/ 	.short	0x0002
        /*0062*/ 	.short	0x0010
        /*0064*/ 	.byte	0x00, 0xf4, 0x21, 0x00


	//----- nvinfo : EIATTR_KPARAM_INFO
	.align		4
.L_23:
        /*0068*/ 	.byte	0x04, 0x17
        /*006a*/ 	.short	(.L_25 - .L_24)
.L_24:
        /*006c*/ 	.word	0x00000000
        /*0070*/ 	.short	0x0001
        /*0072*/ 	.short	0x0008
        /*0074*/ 	.byte	0x00, 0xf4, 0x21, 0x00


	//----- nvinfo : EIATTR_KPARAM_INFO
	.align		4
.L_25:
        /*0078*/ 	.byte	0x04, 0x17
        /*007a*/ 	.short	(.L_27 - .L_26)
.L_26:
        /*007c*/ 	.word	0x00000000
        /*0080*/ 	.short	0x0000
        /*0082*/ 	.short	0x0000
        /*0084*/ 	.byte	0x00, 0xf4, 0x21, 0x00


	//----- nvinfo : EIATTR_SPARSE_MMA_MASK
	.align		4
.L_27:
        /*0088*/ 	.byte	0x03, 0x50
        /*008a*/ 	.short	0x0000


	//----- nvinfo : EIATTR_MAXREG_COUNT
	.align		4
        /*008c*/ 	.byte	0x03, 0x1b
        /*008e*/ 	.short	0x00ff


	//----- nvinfo : EIATTR_EXIT_INSTR_OFFSETS
	.align		4
        /*0090*/ 	.byte	0x04, 0x1c
        /*0092*/ 	.short	(.L_29 - .L_28)


	//   ....[0]....
.L_28:
        /*0094*/ 	.word	0x00000460


	//----- nvinfo : EIATTR_REQNTID
	.align		4
.L_29:
        /*0098*/ 	.byte	0x04, 0x10
        /*009a*/ 	.short	(.L_31 - .L_30)
.L_30:
        /*009c*/ 	.word	0x00000080
        /*00a0*/ 	.word	0x00000001
        /*00a4*/ 	.word	0x00000001


	//----- nvinfo : EIATTR_CBANK_PARAM_SIZE
	.align		4
.L_31:
        /*00a8*/ 	.byte	0x03, 0x19
        /*00aa*/ 	.short	0x003c


	//----- nvinfo : EIATTR_PARAM_CBANK
	.align		4
        /*00ac*/ 	.byte	0x04, 0x0a
        /*00ae*/ 	.short	(.L_33 - .L_32)
	.align		4
.L_32:
        /*00b0*/ 	.word	index@(.nv.constant0.triton_poi_fused__native_batch_norm_legit_no_training_leaky_relu_leaky_relu_backward_0)
        /*00b4*/ 	.short	0x0210
        /*00b6*/ 	.short	0x003c


	//----- nvinfo : EIATTR_SW_WAR
	.align		4
.L_33:
        /*00b8*/ 	.byte	0x04, 0x36
        /*00ba*/ 	.short	(.L_35 - .L_34)
.L_34:
        /*00bc*/ 	.word	0x00000008
.L_35:


//--------------------- .nv.callgraph             --------------------------
	.section	.nv.callgraph,"",@"SHT_CUDA_CALLGRAPH"
	.align	4
	.sectionentsize	8
	.align		4
        /*0000*/ 	.word	0x00000000
	.align		4
        /*0004*/ 	.word	0xffffffff
	.align		4
        /*0008*/ 	.word	0x00000000
	.align		4
        /*000c*/ 	.word	0xfffffffe
	.align		4
        /*0010*/ 	.word	0x00000000
	.align		4
        /*0014*/ 	.word	0xfffffffd
	.align		4
        /*0018*/ 	.word	0x00000000
	.align		4
        /*001c*/ 	.word	0xfffffffc


//--------------------- .nv.constant4             --------------------------
	.section	.nv.constant4,"a",@progbits
	.align	8
	.align		8
.nv.constant4:
        /*0000*/ 	.dword	_$_str
	.align		8
        /*0008*/ 	.dword	_$_str_$_2


//--------------------- .text.triton_poi_fused__native_batch_norm_legit_no_training_leaky_relu_leaky_relu_backward_0 --------------------------
	.section	.text.triton_poi_fused__native_batch_norm_legit_no_training_leaky_relu_leaky_relu_backward_0,"ax",@progbits
	.align	128
        .global         triton_poi_fused__native_batch_norm_legit_no_training_leaky_relu_leaky_relu_backward_0
        .type           triton_poi_fused__native_batch_norm_legit_no_training_leaky_relu_leaky_relu_backward_0,@function
        .size           triton_poi_fused__native_batch_norm_legit_no_training_leaky_relu_leaky_relu_backward_0,(.L_x_1 - triton_poi_fused__native_batch_norm_legit_no_training_leaky_relu_leaky_relu_backward_0)
        .other          triton_poi_fused__native_batch_norm_legit_no_training_leaky_relu_leaky_relu_backward_0,@"STO_CUDA_ENTRY STV_DEFAULT"
triton_poi_fused__native_batch_norm_legit_no_training_leaky_relu_leaky_relu_backward_0:
.text.triton_poi_fused__native_batch_norm_legit_no_training_leaky_relu_leaky_relu_backward_0:
[----:B------:R-:W-:Y:S01]  /*0000*/  LDC R1, c[0x0][0x28] ;  /* 0x00000a00ff017b82 */ /* 0x000fe20000000800 */
[----:B------:R-:W1:Y:S07]  /*0010*/  S2R R0, SR_TID.X ;  /* 0x0000000000007919 */ /* 0x000e6e0000002100 */
[----:B------:R-:W2:Y:S01]  /*0020*/  LDC.64 R2, c[0x0][0x228] ;  /* 0x00008a00ff027b82 */ /* 0x000ea20000000a00 */
[----:B------:R-:W-:Y:S01]  /*0030*/  ULDC.64 UR4, c[0x0][0x208] ;  /* 0x0000820000047ab9 */ /* 0x000fe20000000a00 */
[----:B------:R-:W-:Y:S01]  /*0040*/  ULDC.64 UR6, c[0x0][0x240] ;  /* 0x0000900000067ab9 */ /* 0x000fe20000000a00 */
[----:B------:R-:W3:Y:S05]  /*0050*/  S2R R7, SR_CTAID.X ;  /* 0x0000000000077919 */ /* 0x000eea0000002500 */
[----:B------:R-:W4:Y:S08]  /*0060*/  LDC.64 R8, c[0x0][0x230] ;  /* 0x00008c00ff087b82 */ /* 0x000f300000000a00 */
[----:B------:R-:W5:Y:S01]  /*0070*/  LDC.64 R10, c[0x0][0x238] ;  /* 0x00008e00ff0a7b82 */ /* 0x000f620000000a00 */
[----:B-1----:R-:W-:-:S02]  /*0080*/  SHF.L.U32 R0, R0, 0x1, RZ ;  /* 0x0000000100007819 */ /* 0x002fc400000006ff */
[----:B---3--:R-:W-:Y:S02]  /*0090*/  SHF.R.S32.HI R5, RZ, 0x17, R7 ;  /* 0x00000017ff057819 */ /* 0x008fe40000011407 */
[----:B------:R-:W-:Y:S02]  /*00a0*/  LOP3.LUT R0, R0, 0xfe, RZ, 0xc0, !PT ;  /* 0x000000fe00007812 */ /* 0x000fe400078ec0ff */
[----:B------:R-:W-:Y:S02]  /*00b0*/  SGXT R5, R5, 0x1 ;  /* 0x000000010505781a */ /* 0x000fe40000000200 */
[----:B------:R-:W-:Y:S02]  /*00c0*/  LEA R0, R7, R0, 0x8 ;  /* 0x0000000007007211 */ /* 0x000fe400078e40ff */
[----:B------:R-:W1:Y:S02]  /*00d0*/  LDC.64 R6, c[0x0][0x220] ;  /* 0x00008800ff067b82 */ /* 0x000e640000000a00 */
[----:B------:R-:W-:-:S04]  /*00e0*/  LEA.HI R5, R5, R0, RZ, 0xb ;  /* 0x0000000005057211 */ /* 0x000fc800078f58ff */
[----:B------:R-:W-:-:S04]  /*00f0*/  LOP3.LUT R5, R5, 0xfffff800, RZ, 0xc0, !PT ;  /* 0xfffff80005057812 */ /* 0x000fc800078ec0ff */
[----:B------:R-:W-:Y:S02]  /*0100*/  IADD3 R13, R0, -R5, RZ ;  /* 0x80000005000d7210 */ /* 0x000fe40007ffe0ff */
[----:B------:R-:W3:Y:S03]  /*0110*/  LDC.64 R4, c[0x0][0x218] ;  /* 0x00008600ff047b82 */ /* 0x000ee60000000a00 */
[----:B--2---:R-:W-:-:S06]  /*0120*/  IMAD.WIDE R2, R13, 0x4, R2 ;  /* 0x000000040d027825 */ /* 0x004fcc00078e0202 */
[----:B------:R-:W2:Y:S01]  /*0130*/  LDG.E.EL.64 R2, desc[UR4][R2.64] ;  /* 0x0000000402027981 */ /* 0x000ea2000c2e1b00 */
[----:B-1----:R-:W-:-:S04]  /*0140*/  IMAD.WIDE R6, R13, 0x4, R6 ;  /* 0x000000040d067825 */ /* 0x002fc800078e0206 */
[C---:B----4-:R-:W-:Y:S02]  /*0150*/  IMAD.WIDE R8, R13.reuse, 0x4, R8 ;  /* 0x000000040d087825 */ /* 0x050fe400078e0208 */
[----:B------:R-:W4:Y:S02]  /*0160*/  LDG.E.EL.64 R6, desc[UR4][R6.64] ;  /* 0x0000000406067981 */ /* 0x000f24000c2e1b00 */
[----:B-----5:R-:W-:Y:S02]  /*0170*/  IMAD.WIDE R10, R13, 0x4, R10 ;  /* 0x000000040d0a7825 */ /* 0x020fe400078e020a */
[----:B------:R-:W5:Y:S02]  /*0180*/  LDG.E.EL.64 R8, desc[UR4][R8.64] ;  /* 0x0000000408087981 */ /* 0x000f64000c2e1b00 */
[----:B---3--:R-:W-:Y:S02]  /*0190*/  IMAD.WIDE R4, R0, 0x4, R4 ;  /* 0x0000000400047825 */ /* 0x008fe400078e0204 */
[----:B------:R-:W5:Y:S04]  /*01a0*/  LDG.E.EL.64 R10, desc[UR4][R10.64] ;  /* 0x000000040a0a7981 */ /* 0x000f68000c2e1b00 */
[----:B------:R-:W4:Y:S01]  /*01b0*/  LDG.E.64 R4, desc[UR4][R4.64] ;  /* 0x0000000404047981 */ /* 0x000f22000c1e1b00 */
[----:B--2---:R-:W-:Y:S01]  /*01c0*/  FADD R2, R2, 9.9999997473787516356e-06 ;  /* 0x3727c5ac02027421 */ /* 0x004fe20000000000 */
[----:B------:R-:W-:-:S03]  /*01d0*/  FADD R3, R3, 9.9999997473787516356e-06 ;  /* 0x3727c5ac03037421 */ /* 0x000fc60000000000 */
[----:B------:R-:W1:Y:S08]  /*01e0*/  MUFU.SQRT R12, R2 ;  /* 0x00000002000c7308 */ /* 0x000e700000002000 */
[----:B------:R-:W2:Y:S01]  /*01f0*/  MUFU.SQRT R13, R3 ;  /* 0x00000003000d7308 */ /* 0x000ea20000002000 */
[C---:B-1----:R-:W-:Y:S02]  /*0200*/  FSETP.GT.AND P0, PT, R12.reuse, 8.50705917302346158658e+37, PT ;  /* 0x7e8000000c00780b */ /* 0x042fe40003f04000 */
[----:B------:R-:W-:-:S02]  /*0210*/  FSETP.GEU.AND P2, PT, R12, 1.175494350822287508e-38, PT ;  /* 0x008000000c00780b */ /* 0x000fc40003f4e000 */
[C---:B--2---:R-:W-:Y:S02]  /*0220*/  FSETP.GT.AND P1, PT, R13.reuse, 8.50705917302346158658e+37, PT ;  /* 0x7e8000000d00780b */ /* 0x044fe40003f24000 */
[----:B------:R-:W-:-:S07]  /*0230*/  FSETP.GEU.AND P3, PT, R13, 1.175494350822287508e-38, PT ;  /* 0x008000000d00780b */ /* 0x000fce0003f6e000 */
[----:B------:R-:W-:Y:S01]  /*0240*/  @P0 FMUL R12, R12, 0.25 ;  /* 0x3e8000000c0c0820 */ /* 0x000fe20000400000 */
[----:B------:R-:W-:-:S03]  /*0250*/  HFMA2.MMA R2, -RZ, RZ, 1.625, 0 ;  /* 0x3e800000ff027435 */ /* 0x000fc600000001ff */
[----:B------:R-:W-:Y:S01]  /*0260*/  @!P2 FMUL R12, R12, 16777216 ;  /* 0x4b8000000c0ca820 */ /* 0x000fe20000400000 */
[----:B------:R-:W-:-:S04]  /*0270*/  @P1 FMUL R13, R13, 0.25 ;  /* 0x3e8000000d0d1820 */ /* 0x000fc80000400000 */
[----:B------:R-:W-:Y:S01]  /*0280*/  @!P3 FMUL R13, R13, 16777216 ;  /* 0x4b8000000d0db820 */ /* 0x000fe20000400000 */
[----:B------:R-:W1:Y:S01]  /*0290*/  MUFU.RCP R12, R12 ;  /* 0x0000000c000c7308 */ /* 0x000e620000001000 */
[----:B------:R-:W-:-:S07]  /*02a0*/  FSEL R3, R2, 1, P0 ;  /* 0x3f80000002037808 */ /* 0x000fce0000000000 */
[----:B------:R-:W2:Y:S01]  /*02b0*/  MUFU.RCP R13, R13 ;  /* 0x0000000d000d7308 */ /* 0x000ea20000001000 */
[----:B------:R-:W-:Y:S01]  /*02c0*/  FSEL R2, R2, 1, P1 ;  /* 0x3f80000002027808 */ /* 0x000fe20000800000 */
[----:B------:R-:W-:-:S04]  /*02d0*/  @!P2 FMUL R3, R3, 16777216 ;  /* 0x4b8000000303a820 */ /* 0x000fc80000400000 */
[----:B------:R-:W-:Y:S01]  /*02e0*/  @!P3 FMUL R2, R2, 16777216 ;  /* 0x4b8000000202b820 */ /* 0x000fe20000400000 */
[----:B----4-:R-:W-:Y:S01]  /*02f0*/  FADD R4, R4, -R6 ;  /* 0x8000000604047221 */ /* 0x010fe20000000000 */
[----:B------:R-:W-:Y:S01]  /*0300*/  FADD R5, R5, -R7 ;  /* 0x8000000705057221 */ /* 0x000fe20000000000 */
[----:B-1----:R-:W-:Y:S01]  /*0310*/  FMUL R3, R12, R3 ;  /* 0x000000030c037220 */ /* 0x002fe20000400000 */
[----:B--2---:R-:W-:-:S03]  /*0320*/  FMUL R2, R13, R2 ;  /* 0x000000020d027220 */ /* 0x004fc60000400000 */
[----:B------:R-:W-:Y:S01]  /*0330*/  FMUL R3, R3, R4 ;  /* 0x0000000403037220 */ /* 0x000fe20000400000 */
[----:B------:R-:W-:-:S03]  /*0340*/  FMUL R2, R2, R5 ;  /* 0x0000000502027220 */ /* 0x000fc60000400000 */
[----:B-----5:R-:W-:Y:S01]  /*0350*/  FFMA R8, R8, R3, R10 ;  /* 0x0000000308087223 */ /* 0x020fe2000000000a */
[----:B------:R-:W-:-:S04]  /*0360*/  FFMA R9, R9, R2, R11 ;  /* 0x0000000209097223 */ /* 0x000fc8000000000b */
[----:B------:R-:W-:Y:S01]  /*0370*/  FSETP.GT.AND P1, PT, R8, RZ, PT ;  /* 0x000000ff0800720b */ /* 0x000fe20003f24000 */
[----:B------:R-:W1:Y:S01]  /*0380*/  LDC.64 R2, c[0x0][0x210] ;  /* 0x00008400ff027b82 */ /* 0x000e620000000a00 */
[----:B------:R-:W-:-:S11]  /*0390*/  FSETP.GT.AND P0, PT, R9, RZ, PT ;  /* 0x000000ff0900720b */ /* 0x000fd60003f04000 */
[----:B------:R-:W-:Y:S02]  /*03a0*/  @!P1 FMUL R8, R8, 0.20000000298023223877 ;  /* 0x3e4ccccd08089820 */ /* 0x000fe40000400000 */
[----:B------:R-:W-:-:S03]  /*03b0*/  @!P0 FMUL R9, R9, 0.20000000298023223877 ;  /* 0x3e4ccccd09098820 */ /* 0x000fc60000400000 */
[----:B------:R-:W-:Y:S02]  /*03c0*/  FSETP.GT.AND P1, PT, R8, RZ, PT ;  /* 0x000000ff0800720b */ /* 0x000fe40003f24000 */
[----:B------:R-:W-:Y:S02]  /*03d0*/  FSETP.GT.AND P0, PT, R9, RZ, PT ;  /* 0x000000ff0900720b */ /* 0x000fe40003f04000 */
[----:B------:R-:W-:Y:S02]  /*03e0*/  IADD3 R4, P2, R0, UR6, RZ ;  /* 0x0000000600047c10 */ /* 0x000fe4000ff5e0ff */
[----:B------:R-:W-:Y:S02]  /*03f0*/  SEL R6, RZ, 0x1, !P1 ;  /* 0x00000001ff067807 */ /* 0x000fe40004800000 */
[----:B------:R-:W-:Y:S01]  /*0400*/  SEL R7, RZ, 0x100, !P0 ;  /* 0x00000100ff077807 */ /* 0x000fe20004000000 */
[C---:B-1----:R-:W-:Y:S01]  /*0410*/  IMAD.WIDE R2, R0.reuse, 0x4, R2 ;  /* 0x0000000400027825 */ /* 0x042fe200078e0202 */
[----:B------:R-:W-:-:S02]  /*0420*/  LEA.HI.X.SX32 R5, R0, UR7, 0x1, P2 ;  /* 0x0000000700057c11 */ /* 0x000fc400090f0eff */
[----:B------:R-:W-:Y:S02]  /*0430*/  IADD3 R7, R6, R7, RZ ;  /* 0x0000000706077210 */ /* 0x000fe40007ffe0ff */
[----:B------:R-:W-:Y:S04]  /*0440*/  STG.E.64 desc[UR4][R2.64], R8 ;  /* 0x0000000802007986 */ /* 0x000fe8000c101b04 */
[----:B------:R-:W-:Y:S01]  /*0450*/  STG.E.U16 desc[UR4][R4.64], R7 ;  /* 0x0000000704007986 */ /* 0x000fe2000c101504 */
[----:B------:R-:W-:Y:S05]  /*0460*/  EXIT ;  /* 0x000000000000794d */ /* 0x000fea0003800000 */
.L_x_0:
[----:B------:R-:W-:-:S00]  /*0470*/  BRA `(.L_x_0) ;  /* 0xfffffffc00fc7947 */ /* 0x000fc0000383ffff */
[----:B------:R-:W-:-:S00]  /*0480*/  NOP ;  /* 0x0000000000007918 */ /* 0x000fc00000000000 */
[----:B------:R-:W-:-:S00]  /*0490*/  NOP ;  /* 0x0000000000007918 */ /* 0x000fc00000000000 */
[----:B------:R-:W-:-:S00]  /*04a0*/  NOP ;  /* 0x0000000000007918 */ /* 0x000fc00000000000 */
[----:B------:R-:W-:-:S00]  /*04b0*/  NOP ;  /* 0x0000000000007918 */ /* 0x000fc00000000000 */
[----:B------:R-:W-:-:S00]  /*04c0*/  NOP ;  /* 0x0000000000007918 */ /* 0x000fc00000000000 */
[----:B------:R-:W-:-:S00]  /*04d0*/  NOP ;  /* 0x0000000000007918 */ /* 0x000fc00000000000 */
[----:B------:R-:W-:-:S00]  /*04e0*/  NOP ;  /* 0x0000000000007918 */ /* 0x000fc00000000000 */
[----:B------:R-:W-:-:S00]  /*04f0*/  NOP ;  /* 0x0000000000007918 */ /* 0x000fc00000000000 */
.L_x_1:


//--------------------- .nv.global.init           --------------------------
	.section	.nv.global.init,"aw",@progbits
.nv.global.init:
	.type		_$_str,@object
	.size		_$_str,(_$_str_$_2 - _$_str)
_$_str:
        /*0000*/ 	.byte	0x5f, 0x5f, 0x43, 0x55, 0x44, 0x41, 0x5f, 0x46, 0x54, 0x5a, 0x00
	.type		_$_str_$_2,@object
	.size		_$_str_$_2,(.L_1 - _$_str_$_2)
_$_str_$_2:
        /*000b*/ 	.byte	0x5f, 0x5f, 0x43, 0x55, 0x44, 0x41, 0x5f, 0x50, 0x52, 0x45, 0x43, 0x5f, 0x53, 0x51, 0x52, 0x54
        /*001b*/ 	.byte	0x00
.L_1:


//--------------------- .nv.constant0.triton_poi_fused__native_batch_norm_legit_no_training_leaky_relu_leaky_relu_backward_0 --------------------------
	.section	.nv.constant0.triton_poi_fused__native_batch_norm_legit_no_training_leaky_relu_leaky_relu_backward_0,"a",@progbits
	.sectionflags	@""
	.align	4
.nv.constant0.triton_poi_fused__native_batch_norm_legit_no_training_leaky_relu_leaky_relu_backward_0:
	.zero		588
